//
// Generated by NVIDIA NVVM Compiler
//
// Compiler Build ID: CL-36424714
// Cuda compilation tools, release 13.0, V13.0.88
// Based on NVVM 20.0.0
//

.version 9.0
.target sm_100
.address_size 64

	// .globl	_Z12MatMulKernelPfS_S_

.visible .entry _Z12MatMulKernelPfS_S_(
	.param .u64 .ptr .align 1 _Z12MatMulKernelPfS_S__param_0,
	.param .u64 .ptr .align 1 _Z12MatMulKernelPfS_S__param_1,
	.param .u64 .ptr .align 1 _Z12MatMulKernelPfS_S__param_2
)
{
	.reg .pred 	%p<5>;
	.reg .b32 	%r<19>;
	.reg .b32 	%f<52>;
	.reg .b64 	%rd<18>;

	ld.param.u64 	%rd5, [_Z12MatMulKernelPfS_S__param_0];
	ld.param.u64 	%rd6, [_Z12MatMulKernelPfS_S__param_1];
	ld.param.u64 	%rd7, [_Z12MatMulKernelPfS_S__param_2];
	mov.u32 	%r9, %ctaid.y;
	mov.u32 	%r10, %ntid.y;
	mov.u32 	%r11, %tid.y;
	mad.lo.s32 	%r1, %r9, %r10, %r11;
	mov.u32 	%r12, %ctaid.x;
	mov.u32 	%r13, %ntid.x;
	mov.u32 	%r14, %tid.x;
	mad.lo.s32 	%r2, %r12, %r13, %r14;
	setp.gt.u32 	%p1, %r1, 1023;
	setp.gt.s32 	%p2, %r2, 1023;
	or.pred  	%p3, %p1, %p2;
	@%p3 bra 	$L__BB0_4;
	shl.b32 	%r3, %r1, 10;
	shl.b32 	%r17, %r2, 10;
	mul.wide.u32 	%rd8, %r3, 4;
	cvta.to.global.u64 	%rd9, %rd5;
	add.s64 	%rd10, %rd8, %rd9;
	add.s64 	%rd17, %rd10, 32;
	cvta.to.global.u64 	%rd11, %rd6;
	add.s64 	%rd2, %rd11, 32;
	mov.f32 	%f51, 0f00000000;
	mov.b32 	%r18, 0;
$L__BB0_2:
	mul.wide.s32 	%rd12, %r17, 4;
	add.s64 	%rd13, %rd2, %rd12;
	ld.global.f32 	%f4, [%rd17+-32];
	ld.global.f32 	%f5, [%rd13+-32];
	fma.rn.f32 	%f6, %f4, %f5, %f51;
	ld.global.f32 	%f7, [%rd17+-28];
	ld.global.f32 	%f8, [%rd13+-28];
	fma.rn.f32 	%f9, %f7, %f8, %f6;
	ld.global.f32 	%f10, [%rd17+-24];
	ld.global.f32 	%f11, [%rd13+-24];
	fma.rn.f32 	%f12, %f10, %f11, %f9;
	ld.global.f32 	%f13, [%rd17+-20];
	ld.global.f32 	%f14, [%rd13+-20];
	fma.rn.f32 	%f15, %f13, %f14, %f12;
	ld.global.f32 	%f16, [%rd17+-16];
	ld.global.f32 	%f17, [%rd13+-16];
	fma.rn.f32 	%f18, %f16, %f17, %f15;
	ld.global.f32 	%f19, [%rd17+-12];
	ld.global.f32 	%f20, [%rd13+-12];
	fma.rn.f32 	%f21, %f19, %f20, %f18;
	ld.global.f32 	%f22, [%rd17+-8];
	ld.global.f32 	%f23, [%rd13+-8];
	fma.rn.f32 	%f24, %f22, %f23, %f21;
	ld.global.f32 	%f25, [%rd17+-4];
	ld.global.f32 	%f26, [%rd13+-4];
	fma.rn.f32 	%f27, %f25, %f26, %f24;
	ld.global.f32 	%f28, [%rd17];
	ld.global.f32 	%f29, [%rd13];
	fma.rn.f32 	%f30, %f28, %f29, %f27;
	ld.global.f32 	%f31, [%rd17+4];
	ld.global.f32 	%f32, [%rd13+4];
	fma.rn.f32 	%f33, %f31, %f32, %f30;
	ld.global.f32 	%f34, [%rd17+8];
	ld.global.f32 	%f35, [%rd13+8];
	fma.rn.f32 	%f36, %f34, %f35, %f33;
	ld.global.f32 	%f37, [%rd17+12];
	ld.global.f32 	%f38, [%rd13+12];
	fma.rn.f32 	%f39, %f37, %f38, %f36;
	ld.global.f32 	%f40, [%rd17+16];
	ld.global.f32 	%f41, [%rd13+16];
	fma.rn.f32 	%f42, %f40, %f41, %f39;
	ld.global.f32 	%f43, [%rd17+20];
	ld.global.f32 	%f44, [%rd13+20];
	fma.rn.f32 	%f45, %f43, %f44, %f42;
	ld.global.f32 	%f46, [%rd17+24];
	ld.global.f32 	%f47, [%rd13+24];
	fma.rn.f32 	%f48, %f46, %f47, %f45;
	ld.global.f32 	%f49, [%rd17+28];
	ld.global.f32 	%f50, [%rd13+28];
	fma.rn.f32 	%f51, %f49, %f50, %f48;
	add.s32 	%r18, %r18, 16;
	add.s64 	%rd17, %rd17, 64;
	add.s32 	%r17, %r17, 16;
	setp.ne.s32 	%p4, %r18, 1024;
	@%p4 bra 	$L__BB0_2;
	add.s32 	%r16, %r3, %r2;
	cvta.to.global.u64 	%rd14, %rd7;
	mul.wide.s32 	%rd15, %r16, 4;
	add.s64 	%rd16, %rd14, %rd15;
	st.global.f32 	[%rd16], %f51;
$L__BB0_4:
	ret;

}
	// .globl	_Z12TransposeMatPfS_
.visible .entry _Z12TransposeMatPfS_(
	.param .u64 .ptr .align 1 _Z12TransposeMatPfS__param_0,
	.param .u64 .ptr .align 1 _Z12TransposeMatPfS__param_1
)
{
	.reg .pred 	%p<4>;
	.reg .b32 	%r<13>;
	.reg .b32 	%f<2>;
	.reg .b64 	%rd<9>;

	ld.param.u64 	%rd1, [_Z12TransposeMatPfS__param_0];
	ld.param.u64 	%rd2, [_Z12TransposeMatPfS__param_1];
	mov.u32 	%r3, %ctaid.y;
	mov.u32 	%r4, %ntid.y;
	mov.u32 	%r5, %tid.y;
	mad.lo.s32 	%r1, %r3, %r4, %r5;
	mov.u32 	%r6, %ctaid.x;
	mov.u32 	%r7, %ntid.x;
	mov.u32 	%r8, %tid.x;
	mad.lo.s32 	%r2, %r6, %r7, %r8;
	setp.gt.u32 	%p1, %r1, 1023;
	setp.gt.s32 	%p2, %r2, 1023;
	or.pred  	%p3, %p1, %p2;
	@%p3 bra 	$L__BB1_2;
	cvta.to.global.u64 	%rd3, %rd1;
	cvta.to.global.u64 	%rd4, %rd2;
	shl.b32 	%r9, %r1, 10;
	add.s32 	%r10, %r9, %r2;
	mul.wide.s32 	%rd5, %r10, 4;
	add.s64 	%rd6, %rd3, %rd5;
	ld.global.f32 	%f1, [%rd6];
	shl.b32 	%r11, %r2, 10;
	add.s32 	%r12, %r11, %r1;
	mul.wide.s32 	%rd7, %r12, 4;
	add.s64 	%rd8, %rd4, %rd7;
	st.global.f32 	[%rd8], %f1;
$L__BB1_2:
	ret;

}


// ===== COMPILED SASS (sm_100) =====

	.target	sm_100

	.elftype	@"ET_EXEC"


//--------------------- .note.nv.tkinfo           --------------------------
	.section	.note.nv.tkinfo,"",@"SHT_NOTE"
	.sectionflags	@"SHF_NOTE_NV_TKINFO"
	.tkinfo
        /*0018*/ 	.word	0x00000002
        /*0030*/ 	.string	""
        /*0030*/ 	.string	"ptxas"
        /*0030*/ 	.string	"Cuda compilation tools, release 13.0, V13.0.88"
        /*0030*/ 	.string	"Build cuda_13.0.r13.0/compiler.36424714_0"
        /*0030*/ 	.string	"-arch sm_100 -m 64 "



//--------------------- .note.nv.cuinfo           --------------------------
	.section	.note.nv.cuinfo,"",@"SHT_NOTE"
	.sectionflags	@"SHF_NOTE_NV_CUINFO"
        /*0018*/ 	.short	0x0002
        /*001a*/ 	.short	0x0064
        /*001c*/ 	.short	0x0082
	.zero		2


//--------------------- .nv.info                  --------------------------
	.section	.nv.info,"",@"SHT_CUDA_INFO"
	.align	4


	//----- nvinfo : EIATTR_REGCOUNT
	.align		4
        /*0000*/ 	.byte	0x04, 0x2f
        /*0002*/ 	.short	(.L_1 - .L_0)
	.align		4
.L_0:
        /*0004*/ 	.word	index@(_Z12MatMulKernelPfS_S_)
        /*0008*/ 	.word	0x0000001f


	//----- nvinfo : EIATTR_FRAME_SIZE
	.align		4
.L_1:
        /*000c*/ 	.byte	0x04, 0x11
        /*000e*/ 	.short	(.L_3 - .L_2)
	.align		4
.L_2:
        /*0010*/ 	.word	index@(_Z12MatMulKernelPfS_S_)
        /*0014*/ 	.word	0x00000000


	//----- nvinfo : EIATTR_REGCOUNT
	.align		4
.L_3:
        /*0018*/ 	.byte	0x04, 0x2f
        /*001a*/ 	.short	(.L_5 - .L_4)
	.align		4
.L_4:
        /*001c*/ 	.word	index@(_Z12TransposeMatPfS_)
        /*0020*/ 	.word	0x0000000a


	//----- nvinfo : EIATTR_FRAME_SIZE
	.align		4
.L_5:
        /*0024*/ 	.byte	0x04, 0x11
        /*0026*/ 	.short	(.L_7 - .L_6)
	.align		4
.L_6:
        /*0028*/ 	.word	index@(_Z12TransposeMatPfS_)
        /*002c*/ 	.word	0x00000000


	//----- nvinfo : EIATTR_MIN_STACK_SIZE
	.align		4
.L_7:
        /*0030*/ 	.byte	0x04, 0x12
        /*0032*/ 	.short	(.L_9 - .L_8)
	.align		4
.L_8:
        /*0034*/ 	.word	index@(_Z12TransposeMatPfS_)
        /*0038*/ 	.word	0x00000000


	//----- nvinfo : EIATTR_MIN_STACK_SIZE
	.align		4
.L_9:
        /*003c*/ 	.byte	0x04, 0x12
        /*003e*/ 	.short	(.L_11 - .L_10)
	.align		4
.L_10:
        /*0040*/ 	.word	index@(_Z12MatMulKernelPfS_S_)
        /*0044*/ 	.word	0x00000000
.L_11:


//--------------------- .nv.compat                --------------------------
	.section	.nv.compat,"",@"SHT_CUDA_COMPAT_INFO"
	.align	4
        /*0000*/ 	.byte	0x02, 0x09, 0x00, 0x00, 0x02, 0x02, 0x01, 0x00, 0x02, 0x05, 0x05, 0x00, 0x03, 0x07, 0x01, 0x01
        /*0010*/ 	.byte	0x02, 0x03, 0x00, 0x00, 0x02, 0x06, 0x01, 0x00, 0x04, 0x0b, 0x08, 0x00, 0x09, 0x00, 0x00, 0x00
        /*0020*/ 	.byte	0x00, 0x00, 0x00, 0x00


//--------------------- .nv.info._Z12TransposeMatPfS_ --------------------------
	.section	.nv.info._Z12TransposeMatPfS_,"",@"SHT_CUDA_INFO"
	.sectionflags	@""
	.align	4


	//----- nvinfo : EIATTR_CUDA_API_VERSION
	.align		4
        /*0000*/ 	.byte	0x04, 0x37
        /*0002*/ 	.short	(.L_13 - .L_12)
.L_12:
        /*0004*/ 	.word	0x00000082


	//----- nvinfo : EIATTR_KPARAM_INFO
	.align		4
.L_13:
        /*0008*/ 	.byte	0x04, 0x17
        /*000a*/ 	.short	(.L_15 - .L_14)
.L_14:
        /*000c*/ 	.word	0x00000000
        /*0010*/ 	.short	0x0001
        /*0012*/ 	.short	0x0008
        /*0014*/ 	.byte	0x00, 0xf5, 0x21, 0x00


	//----- nvinfo : EIATTR_KPARAM_INFO
	.align		4
.L_15:
        /*0018*/ 	.byte	0x04, 0x17
        /*001a*/ 	.short	(.L_17 - .L_16)
.L_16:
        /*001c*/ 	.word	0x00000000
        /*0020*/ 	.short	0x0000
        /*0022*/ 	.short	0x0000
        /*0024*/ 	.byte	0x00, 0xf5, 0x21, 0x00


	//----- nvinfo : EIATTR_SPARSE_MMA_MASK
	.align		4
.L_17:
        /*0028*/ 	.byte	0x03, 0x50
        /*002a*/ 	.short	0x0000


	//----- nvinfo : EIATTR_MAXREG_COUNT
	.align		4
        /*002c*/ 	.byte	0x03, 0x1b
        /*002e*/ 	.short	0x00ff


	//----- nvinfo : EIATTR_MERCURY_ISA_VERSION
	.align		4
        /*0030*/ 	.byte	0x03, 0x5f
        /*0032*/ 	.short	0x0101


	//----- nvinfo : EIATTR_VRC_CTA_INIT_COUNT
	.align		4
        /*0034*/ 	.byte	0x02, 0x4a
	.zero		1
	.zero		1


	//----- nvinfo : EIATTR_EXIT_INSTR_OFFSETS
	.align		4
        /*0038*/ 	.byte	0x04, 0x1c
        /*003a*/ 	.short	(.L_19 - .L_18)


	//   ....[0]....
.L_18:
        /*003c*/ 	.word	0x000000b0


	//   ....[1]....
        /*0040*/ 	.word	0x00000150


	//----- nvinfo : EIATTR_CBANK_PARAM_SIZE
	.align		4
.L_19:
        /*0044*/ 	.byte	0x03, 0x19
        /*0046*/ 	.short	0x0010


	//----- nvinfo : EIATTR_PARAM_CBANK
	.align		4
        /*0048*/ 	.byte	0x04, 0x0a
        /*004a*/ 	.short	(.L_21 - .L_20)
	.align		4
.L_20:
        /*004c*/ 	.word	index@(.nv.constant0._Z12TransposeMatPfS_)
        /*0050*/ 	.short	0x0380
        /*0052*/ 	.short	0x0010


	//----- nvinfo : EIATTR_SW_WAR
	.align		4
.L_21:
        /*0054*/ 	.byte	0x04, 0x36
        /*0056*/ 	.short	(.L_23 - .L_22)
.L_22:
        /*0058*/ 	.word	0x00000008
.L_23:


//--------------------- .nv.info._Z12MatMulKernelPfS_S_ --------------------------
	.section	.nv.info._Z12MatMulKernelPfS_S_,"",@"SHT_CUDA_INFO"
	.sectionflags	@""
	.align	4


	//----- nvinfo : EIATTR_CUDA_API_VERSION
	.align		4
        /*0000*/ 	.byte	0x04, 0x37
        /*0002*/ 	.short	(.L_25 - .L_24)
.L_24:
        /*0004*/ 	.word	0x00000082


	//----- nvinfo : EIATTR_KPARAM_INFO
	.align		4
.L_25:
        /*0008*/ 	.byte	0x04, 0x17
        /*000a*/ 	.short	(.L_27 - .L_26)
.L_26:
        /*000c*/ 	.word	0x00000000
        /*0010*/ 	.short	0x0002
        /*0012*/ 	.short	0x0010
        /*0014*/ 	.byte	0x00, 0xf5, 0x21, 0x00


	//----- nvinfo : EIATTR_KPARAM_INFO
	.align		4
.L_27:
        /*0018*/ 	.byte	0x04, 0x17
        /*001a*/ 	.short	(.L_29 - .L_28)
.L_28:
        /*001c*/ 	.word	0x00000000
        /*0020*/ 	.short	0x0001
        /*0022*/ 	.short	0x0008
        /*0024*/ 	.byte	0x00, 0xf5, 0x21, 0x00


	//----- nvinfo : EIATTR_KPARAM_INFO
	.align		4
.L_29:
        /*0028*/ 	.byte	0x04, 0x17
        /*002a*/ 	.short	(.L_31 - .L_30)
.L_30:
        /*002c*/ 	.word	0x00000000
        /*0030*/ 	.short	0x0000
        /*0032*/ 	.short	0x0000
        /*0034*/ 	.byte	0x00, 0xf5, 0x21, 0x00


	//----- nvinfo : EIATTR_SPARSE_MMA_MASK
	.align		4
.L_31:
        /*0038*/ 	.byte	0x03, 0x50
        /*003a*/ 	.short	0x0000


	//----- nvinfo : EIATTR_MAXREG_COUNT
	.align		4
        /*003c*/ 	.byte	0x03, 0x1b
        /*003e*/ 	.short	0x00ff


	//----- nvinfo : EIATTR_MERCURY_ISA_VERSION
	.align		4
        /*0040*/ 	.byte	0x03, 0x5f
        /*0042*/ 	.short	0x0101


	//----- nvinfo : EIATTR_VRC_CTA_INIT_COUNT
	.align		4
        /*0044*/ 	.byte	0x02, 0x4a
	.zero		1
	.zero		1


	//----- nvinfo : EIATTR_EXIT_INSTR_OFFSETS
	.align		4
        /*0048*/ 	.byte	0x04, 0x1c
        /*004a*/ 	.short	(.L_33 - .L_32)


	//   ....[0]....
.L_32:
        /*004c*/ 	.word	0x000000b0


	//   ....[1]....
        /*0050*/ 	.word	0x00000550


	//----- nvinfo : EIATTR_CBANK_PARAM_SIZE
	.align		4
.L_33:
        /*0054*/ 	.byte	0x03, 0x19
        /*0056*/ 	.short	0x0018


	//----- nvinfo : EIATTR_PARAM_CBANK
	.align		4
        /*0058*/ 	.byte	0x04, 0x0a
        /*005a*/ 	.short	(.L_35 - .L_34)
	.align		4
.L_34:
        /*005c*/ 	.word	index@(.nv.constant0._Z12MatMulKernelPfS_S_)
        /*0060*/ 	.short	0x0380
        /*0062*/ 	.short	0x0018


	//----- nvinfo : EIATTR_SW_WAR
	.align		4
.L_35:
        /*0064*/ 	.byte	0x04, 0x36
        /*0066*/ 	.short	(.L_37 - .L_36)
.L_36:
        /*0068*/ 	.word	0x00000008
.L_37:


//--------------------- .nv.callgraph             --------------------------
	.section	.nv.callgraph,"",@"SHT_CUDA_CALLGRAPH"
	.align	4
	.sectionentsize	8
	.align		4
        /*0000*/ 	.word	0x00000000
	.align		4
        /*0004*/ 	.word	0xffffffff
	.align		4
        /*0008*/ 	.word	0x00000000
	.align		4
        /*000c*/ 	.word	0xfffffffe
	.align		4
        /*0010*/ 	.word	0x00000000
	.align		4
        /*0014*/ 	.word	0xfffffffd
	.align		4
        /*0018*/ 	.word	0x00000000
	.align		4
        /*001c*/ 	.word	0xfffffffc


//--------------------- .text._Z12TransposeMatPfS_ --------------------------
	.section	.text._Z12TransposeMatPfS_,"ax",@progbits
	.align	128
        .global         _Z12TransposeMatPfS_
        .type           _Z12TransposeMatPfS_,@function
        .size           _Z12TransposeMatPfS_,(.L_x_3 - _Z12TransposeMatPfS_)
        .other          _Z12TransposeMatPfS_,@"STO_CUDA_ENTRY STV_DEFAULT"
_Z12TransposeMatPfS_:
.text._Z12TransposeMatPfS_:
[----:B------:R-:W-:Y:S01]  /*0000*/  LDC R1, c[0x0][0x37c] ;  /* 0x0000df00ff017b82 */ /* 0x000fe20000000800 */
[----:B------:R-:W0:Y:S07]  /*0010*/  S2R R2, SR_TID.X ;  /* 0x0000000000027919 */ /* 0x000e2e0000002100 */
[----:B------:R-:W1:Y:S01]  /*0020*/  LDC R0, c[0x0][0x364] ;  /* 0x0000d900ff007b82 */ /* 0x000e620000000800 */
[----:B------:R-:W1:Y:S07]  /*0030*/  S2R R3, SR_TID.Y ;  /* 0x0000000000037919 */ /* 0x000e6e0000002200 */
[----:B------:R-:W0:Y:S08]  /*0040*/  S2UR UR5, SR_CTAID.X ;  /* 0x00000000000579c3 */ /* 0x000e300000002500 */
[----:B------:R-:W0:Y:S08]  /*0050*/  LDC R7, c[0x0][0x360] ;  /* 0x0000d800ff077b82 */ /* 0x000e300000000800 */
[----:B------:R-:W1:Y:S01]  /*0060*/  S2UR UR4, SR_CTAID.Y ;  /* 0x00000000000479c3 */ /* 0x000e620000002600 */
[----:B0-----:R-:W-:-:S05]  /*0070*/  IMAD R7, R7, UR5, R2 ;  /* 0x0000000507077c24 */ /* 0x001fca000f8e0202 */
[----:B------:R-:W-:Y:S01]  /*0080*/  ISETP.GT.AND P0, PT, R7, 0x3ff, PT ;  /* 0x000003ff0700780c */ /* 0x000fe20003f04270 */
[----:B-1----:R-:W-:-:S05]  /*0090*/  IMAD R0, R0, UR4, R3 ;  /* 0x0000000400007c24 */ /* 0x002fca000f8e0203 */
[----:B------:R-:W-:-:S13]  /*00a0*/  ISETP.GT.U32.OR P0, PT, R0, 0x3ff, P0 ;  /* 0x000003ff0000780c */ /* 0x000fda0000704470 */
[----:B------:R-:W-:Y:S05]  /*00b0*/  @P0 EXIT ;  /* 0x000000000000094d */ /* 0x000fea0003800000 */
[----:B------:R-:W0:Y:S01]  /*00c0*/  LDC.64 R2, c[0x0][0x380] ;  /* 0x0000e000ff027b82 */ /* 0x000e220000000a00 */
[----:B------:R-:W1:Y:S01]  /*00d0*/  LDCU.64 UR4, c[0x0][0x358] ;  /* 0x00006b00ff0477ac */ /* 0x000e620008000a00 */
[----:B------:R-:W-:-:S05]  /*00e0*/  LEA R5, R0, R7, 0xa ;  /* 0x0000000700057211 */ /* 0x000fca00078e50ff */
[----:B0-----:R-:W-:Y:S02]  /*00f0*/  IMAD.WIDE R2, R5, 0x4, R2 ;  /* 0x0000000405027825 */ /* 0x001fe400078e0202 */
[----:B------:R-:W0:Y:S04]  /*0100*/  LDC.64 R4, c[0x0][0x388] ;  /* 0x0000e200ff047b82 */ /* 0x000e280000000a00 */
[----:B-1----:R-:W2:Y:S01]  /*0110*/  LDG.E R3, desc[UR4][R2.64] ;  /* 0x0000000402037981 */ /* 0x002ea2000c1e1900 */
[----:B------:R-:W-:-:S05]  /*0120*/  LEA R7, R7, R0, 0xa ;  /* 0x0000000007077211 */ /* 0x000fca00078e50ff */
[----:B0-----:R-:W-:-:S05]  /*0130*/  IMAD.WIDE R4, R7, 0x4, R4 ;  /* 0x0000000407047825 */ /* 0x001fca00078e0204 */
[----:B--2---:R-:W-:Y:S01]  /*0140*/  STG.E desc[UR4][R4.64], R3 ;  /* 0x0000000304007986 */ /* 0x004fe2000c101904 */
[----:B------:R-:W-:Y:S05]  /*0150*/  EXIT ;  /* 0x000000000000794d */ /* 0x000fea0003800000 */
.L_x_0:
[----:B------:R-:W-:-:S00]  /*0160*/  BRA `(.L_x_0) ;  /* 0xfffffffc00fc7947 */ /* 0x000fc0000383ffff */
[----:B------:R-:W-:-:S00]  /*0170*/  NOP ;  /* 0x0000000000007918 */ /* 0x000fc00000000000 */
        /* <DEDUP_REMOVED lines=8> */
.L_x_3:


//--------------------- .text._Z12MatMulKernelPfS_S_ --------------------------
	.section	.text._Z12MatMulKernelPfS_S_,"ax",@progbits
	.align	128
        .global         _Z12MatMulKernelPfS_S_
        .type           _Z12MatMulKernelPfS_S_,@function
        .size           _Z12MatMulKernelPfS_S_,(.L_x_4 - _Z12MatMulKernelPfS_S_)
        .other          _Z12MatMulKernelPfS_S_,@"STO_CUDA_ENTRY STV_DEFAULT"
_Z12MatMulKernelPfS_S_:
.text._Z12MatMulKernelPfS_S_:
        /* <DEDUP_REMOVED lines=14> */
[----:B------:R-:W-:Y:S01]  /*00e0*/  SHF.L.U32 R7, R7, 0xa, RZ ;  /* 0x0000000a07077819 */ /* 0x000fe200000006ff */
[----:B------:R-:W-:Y:S01]  /*00f0*/  HFMA2 R14, -RZ, RZ, 0, 0 ;  /* 0x00000000ff0e7431 */ /* 0x000fe200000001ff */
[----:B------:R-:W-:Y:S01]  /*0100*/  SHF.L.U32 R6, R0, 0xa, RZ ;  /* 0x0000000a00067819 */ /* 0x000fe200000006ff */
[----:B------:R-:W2:Y:S01]  /*0110*/  LDCU.64 UR8, c[0x0][0x358] ;  /* 0x00006b00ff0877ac */ /* 0x000ea20008000a00 */
[----:B------:R-:W-:Y:S01]  /*0120*/  UMOV UR4, URZ ;  /* 0x000000ff00047c82 */ /* 0x000fe20008000000 */
[----:B-1----:R-:W-:-:S04]  /*0130*/  UIADD3 UR5, UP0, UPT, UR6, 0x20, URZ ;  /* 0x0000002006057890 */ /* 0x002fc8000ff1e0ff */
[----:B------:R-:W-:Y:S01]  /*0140*/  UIADD3.X UR6, UPT, UPT, URZ, UR7, URZ, UP0, !UPT ;  /* 0x00000007ff067290 */ /* 0x000fe200087fe4ff */
[----:B0-----:R-:W-:-:S03]  /*0150*/  IMAD.WIDE.U32 R2, R7, 0x4, R2 ;  /* 0x0000000407027825 */ /* 0x001fc600078e0002 */
[----:B------:R-:W-:-:S04]  /*0160*/  IADD3 R4, P0, PT, R2, 0x20, RZ ;  /* 0x0000002002047810 */ /* 0x000fc80007f1e0ff */
[----:B--2---:R-:W-:-:S09]  /*0170*/  IADD3.X R5, PT, PT, RZ, R3, RZ, P0, !PT ;  /* 0x00000003ff057210 */ /* 0x004fd200007fe4ff */
.L_x_1:
[----:B------:R-:W-:Y:S01]  /*0180*/  MOV R2, UR5 ;  /* 0x0000000500027c02 */ /* 0x000fe20008000f00 */
[----:B------:R-:W2:Y:S01]  /*0190*/  LDG.E R15, desc[UR8][R4.64+-0x20] ;  /* 0xffffe008040f7981 */ /* 0x000ea2000c1e1900 */
[----:B------:R-:W-:-:S03]  /*01a0*/  MOV R3, UR6 ;  /* 0x0000000600037c02 */ /* 0x000fc60008000f00 */
[----:B------:R-:W3:Y:S01]  /*01b0*/  LDG.E R24, desc[UR8][R4.64+-0x1c] ;  /* 0xffffe40804187981 */ /* 0x000ee2000c1e1900 */
[----:B------:R-:W-:-:S03]  /*01c0*/  IMAD.WIDE R2, R6, 0x4, R2 ;  /* 0x0000000406027825 */ /* 0x000fc600078e0202 */
[----:B------:R-:W4:Y:S04]  /*01d0*/  LDG.E R19, desc[UR8][R4.64+-0x18] ;  /* 0xffffe80804137981 */ /* 0x000f28000c1e1900 */
[----:B------:R-:W2:Y:S04]  /*01e0*/  LDG.E R16, desc[UR8][R2.64+-0x20] ;  /* 0xffffe00802107981 */ /* 0x000ea8000c1e1900 */
[----:B------:R-:W3:Y:S04]  /*01f0*/  LDG.E R25, desc[UR8][R2.64+-0x1c] ;  /* 0xffffe40802197981 */ /* 0x000ee8000c1e1900 */
[----:B------:R-:W4:Y:S04]  /*0200*/  LDG.E R18, desc[UR8][R2.64+-0x18] ;  /* 0xffffe80802127981 */ /* 0x000f28000c1e1900 */
[----:B------:R-:W5:Y:S04]  /*0210*/  LDG.E R20, desc[UR8][R4.64+-0x14] ;  /* 0xffffec0804147981 */ /* 0x000f68000c1e1900 */
        /* <DEDUP_REMOVED lines=11> */
[----:B------:R-:W5:Y:S01]  /*02d0*/  LDG.E R26, desc[UR8][R4.64+0x1c] ;  /* 0x00001c08041a7981 */ /* 0x000f62000c1e1900 */
[----:B--2---:R-:W-:-:S03]  /*02e0*/  FFMA R15, R15, R16, R14 ;  /* 0x000000100f0f7223 */ /* 0x004fc6000000000e */
[----:B------:R-:W2:Y:S01]  /*02f0*/  LDG.E R16, desc[UR8][R4.64] ;  /* 0x0000000804107981 */ /* 0x000ea2000c1e1900 */
[----:B---3--:R-:W-:-:S03]  /*0300*/  FFMA R24, R24, R25, R15 ;  /* 0x0000001918187223 */ /* 0x008fc6000000000f */
[----:B------:R-:W3:Y:S01]  /*0310*/  LDG.E R14, desc[UR8][R4.64+0x4] ;  /* 0x00000408040e7981 */ /* 0x000ee2000c1e1900 */
[----:B----4-:R-:W-:-:S03]  /*0320*/  FFMA R25, R19, R18, R24 ;  /* 0x0000001213197223 */ /* 0x010fc60000000018 */
[----:B------:R-:W3:Y:S04]  /*0330*/  LDG.E R15, desc[UR8][R2.64+0x4] ;  /* 0x00000408020f7981 */ /* 0x000ee8000c1e1900 */
[----:B------:R-:W4:Y:S01]  /*0340*/  LDG.E R18, desc[UR8][R4.64+0x8] ;  /* 0x0000080804127981 */ /* 0x000f22000c1e1900 */
[----:B-----5:R-:W-:-:S03]  /*0350*/  FFMA R25, R20, R21, R25 ;  /* 0x0000001514197223 */ /* 0x020fc60000000019 */
[----:B------:R-:W4:Y:S04]  /*0360*/  LDG.E R19, desc[UR8][R2.64+0x8] ;  /* 0x0000080802137981 */ /* 0x000f28000c1e1900 */
[----:B------:R-:W5:Y:S01]  /*0370*/  LDG.E R20, desc[UR8][R4.64+0xc] ;  /* 0x00000c0804147981 */ /* 0x000f62000c1e1900 */
[----:B------:R-:W-:-:S03]  /*0380*/  FFMA R25, R22, R23, R25 ;  /* 0x0000001716197223 */ /* 0x000fc60000000019 */
[----:B------:R-:W5:Y:S04]  /*0390*/  LDG.E R21, desc[UR8][R2.64+0xc] ;  /* 0x00000c0802157981 */ /* 0x000f68000c1e1900 */
[----:B------:R-:W5:Y:S04]  /*03a0*/  LDG.E R22, desc[UR8][R4.64+0x10] ;  /* 0x0000100804167981 */ /* 0x000f68000c1e1900 */
[----:B------:R-:W5:Y:S01]  /*03b0*/  LDG.E R23, desc[UR8][R2.64+0x10] ;  /* 0x0000100802177981 */ /* 0x000f62000c1e1900 */
[----:B------:R-:W-:-:S03]  /*03c0*/  FFMA R28, R12, R13, R25 ;  /* 0x0000000d0c1c7223 */ /* 0x000fc60000000019 */
[----:B------:R-:W5:Y:S04]  /*03d0*/  LDG.E R24, desc[UR8][R4.64+0x14] ;  /* 0x0000140804187981 */ /* 0x000f68000c1e1900 */
[----:B------:R-:W5:Y:S04]  /*03e0*/  LDG.E R25, desc[UR8][R2.64+0x14] ;  /* 0x0000140802197981 */ /* 0x000f68000c1e1900 */
[----:B------:R0:W5:Y:S04]  /*03f0*/  LDG.E R13, desc[UR8][R4.64+0x18] ;  /* 0x00001808040d7981 */ /* 0x000168000c1e1900 */
[----:B------:R-:W5:Y:S01]  /*0400*/  LDG.E R12, desc[UR8][R2.64+0x18] ;  /* 0x00001808020c7981 */ /* 0x000f62000c1e1900 */
[----:B------:R-:W-:-:S04]  /*0410*/  FFMA R9, R9, R8, R28 ;  /* 0x0000000809097223 */ /* 0x000fc8000000001c */
[----:B------:R-:W-:Y:S01]  /*0420*/  FFMA R9, R10, R11, R9 ;  /* 0x0000000b0a097223 */ /* 0x000fe20000000009 */
[----:B------:R-:W-:-:S04]  /*0430*/  UIADD3 UR4, UPT, UPT, UR4, 0x10, URZ ;  /* 0x0000001004047890 */ /* 0x000fc8000fffe0ff */
[----:B------:R-:W-:Y:S01]  /*0440*/  UISETP.NE.AND UP0, UPT, UR4, 0x400, UPT ;  /* 0x000004000400788c */ /* 0x000fe2000bf05270 */
[----:B0-----:R-:W-:Y:S02]  /*0450*/  IADD3 R4, P0, PT, R4, 0x40, RZ ;  /* 0x0000004004047810 */ /* 0x001fe40007f1e0ff */
[----:B------:R-:W-:Y:S02]  /*0460*/  IADD3 R6, PT, PT, R6, 0x10, RZ ;  /* 0x0000001006067810 */ /* 0x000fe40007ffe0ff */
[----:B------:R-:W-:Y:S01]  /*0470*/  IADD3.X R5, PT, PT, RZ, R5, RZ, P0, !PT ;  /* 0x00000005ff057210 */ /* 0x000fe200007fe4ff */
[----:B--2---:R-:W-:-:S04]  /*0480*/  FFMA R9, R16, R17, R9 ;  /* 0x0000001110097223 */ /* 0x004fc80000000009 */
[----:B---3--:R-:W-:-:S04]  /*0490*/  FFMA R9, R14, R15, R9 ;  /* 0x0000000f0e097223 */ /* 0x008fc80000000009 */
[----:B----4-:R-:W-:-:S04]  /*04a0*/  FFMA R9, R18, R19, R9 ;  /* 0x0000001312097223 */ /* 0x010fc80000000009 */
[----:B-----5:R-:W-:-:S04]  /*04b0*/  FFMA R9, R20, R21, R9 ;  /* 0x0000001514097223 */ /* 0x020fc80000000009 */
[----:B------:R-:W-:-:S04]  /*04c0*/  FFMA R9, R22, R23, R9 ;  /* 0x0000001716097223 */ /* 0x000fc80000000009 */
[----:B------:R-:W-:-:S04]  /*04d0*/  FFMA R24, R24, R25, R9 ;  /* 0x0000001918187223 */ /* 0x000fc80000000009 */
[----:B------:R-:W-:-:S04]  /*04e0*/  FFMA R13, R13, R12, R24 ;  /* 0x0000000c0d0d7223 */ /* 0x000fc80000000018 */
[----:B------:R-:W-:Y:S01]  /*04f0*/  FFMA R14, R26, R27, R13 ;  /* 0x0000001b1a0e7223 */ /* 0x000fe2000000000d */
[----:B------:R-:W-:Y:S06]  /*0500*/  BRA.U UP0, `(.L_x_1) ;  /* 0xfffffffd001c7547 */ /* 0x000fec000b83ffff */
[----:B------:R-:W0:Y:S01]  /*0510*/  LDC.64 R2, c[0x0][0x390] ;  /* 0x0000e400ff027b82 */ /* 0x000e220000000a00 */
[----:B------:R-:W-:-:S05]  /*0520*/  IADD3 R7, PT, PT, R0, R7, RZ ;  /* 0x0000000700077210 */ /* 0x000fca0007ffe0ff */
[----:B0-----:R-:W-:-:S05]  /*0530*/  IMAD.WIDE R2, R7, 0x4, R2 ;  /* 0x0000000407027825 */ /* 0x001fca00078e0202 */
[----:B------:R-:W-:Y:S01]  /*0540*/  STG.E desc[UR8][R2.64], R14 ;  /* 0x0000000e02007986 */ /* 0x000fe2000c101908 */
[----:B------:R-:W-:Y:S05]  /*0550*/  EXIT ;  /* 0x000000000000794d */ /* 0x000fea0003800000 */
.L_x_2:
        /* <DEDUP_REMOVED lines=10> */
.L_x_4:


//--------------------- .nv.shared.reserved.0     --------------------------
	.section	.nv.shared.reserved.0,"aw",@nobits
	.weak		__nv_reservedSMEM_offset_0_alias
	.size		__nv_reservedSMEM_offset_0_alias, 0, 64
	.other		__nv_reservedSMEM_offset_0_alias,@"STO_CUDA_RESERVED_SHARED STV_DEFAULT"
__nv_reservedSMEM_offset_0_alias:
	.zero		0
	.zero		64


//--------------------- .nv.constant0._Z12TransposeMatPfS_ --------------------------
	.section	.nv.constant0._Z12TransposeMatPfS_,"a",@progbits
	.sectionflags	@""
	.align	4
.nv.constant0._Z12TransposeMatPfS_:
	.zero		912


//--------------------- .nv.constant0._Z12MatMulKernelPfS_S_ --------------------------
	.section	.nv.constant0._Z12MatMulKernelPfS_S_,"a",@progbits
	.sectionflags	@""
	.align	4
.nv.constant0._Z12MatMulKernelPfS_S_:
	.zero		920


//--------------------- SYMBOLS --------------------------

	.type		.nv.reservedSmem.offset0,@object
	.size		.nv.reservedSmem.offset0,0x4
